//
// Generated by NVIDIA NVVM Compiler
//
// Compiler Build ID: CL-36424714
// Cuda compilation tools, release 13.0, V13.0.88
// Based on NVVM 20.0.0
//

.version 9.0
.target sm_100
.address_size 64

	// .globl	_Z9printInfov
.extern .func  (.param .b32 func_retval0) vprintf
(
	.param .b64 vprintf_param_0,
	.param .b64 vprintf_param_1
)
;
.global .align 1 .b8 $str[55] = {37, 48, 52, 100, 32, 124, 32, 66, 108, 111, 99, 107, 40, 37, 100, 32, 37, 100, 32, 37, 100, 41, 32, 61, 32, 37, 51, 100, 32, 124, 32, 84, 104, 114, 101, 97, 100, 40, 37, 100, 32, 37, 100, 32, 37, 100, 41, 32, 61, 32, 37, 51, 100, 10};
.global .align 1 .b8 $str$1[99] = {98, 108, 111, 99, 107, 73, 100, 120, 46, 120, 58, 32, 37, 100, 44, 32, 98, 108, 111, 99, 107, 73, 100, 120, 46, 121, 58, 32, 37, 100, 44, 32, 98, 108, 111, 99, 107, 73, 100, 120, 46, 122, 58, 32, 37, 100, 44, 32, 116, 104, 114, 101, 97, 100, 73, 100, 120, 46, 120, 58, 32, 37, 100, 44, 32, 116, 104, 114, 101, 97, 100, 73, 100, 120, 46, 121, 58, 32, 37, 100, 44, 32, 116, 104, 114, 101, 97, 100, 73, 100, 120, 46, 122, 58, 32, 37, 100, 10};

.visible .entry _Z9printInfov()
{
	.local .align 8 .b8 	__local_depot0[40];
	.reg .b64 	%SP;
	.reg .b64 	%SPL;
	.reg .b32 	%r<23>;
	.reg .b64 	%rd<7>;

	mov.u64 	%SPL, __local_depot0;
	cvta.local.u64 	%SP, %SPL;
	add.u64 	%rd1, %SP, 0;
	add.u64 	%rd2, %SPL, 0;
	mov.u32 	%r1, %ctaid.x;
	mov.u32 	%r2, %ctaid.y;
	mov.u32 	%r3, %nctaid.x;
	mov.u32 	%r4, %ctaid.z;
	mov.u32 	%r5, %nctaid.y;
	mad.lo.s32 	%r6, %r4, %r5, %r2;
	mad.lo.s32 	%r7, %r6, %r3, %r1;
	mov.u32 	%r8, %ntid.x;
	mov.u32 	%r9, %ntid.y;
	mov.u32 	%r10, %ntid.z;
	mul.lo.s32 	%r11, %r9, %r8;
	mul.lo.s32 	%r12, %r11, %r10;
	mov.u32 	%r13, %tid.x;
	mov.u32 	%r14, %tid.y;
	mov.u32 	%r15, %tid.z;
	mad.lo.s32 	%r16, %r9, %r15, %r14;
	mad.lo.s32 	%r17, %r16, %r8, %r13;
	mad.lo.s32 	%r18, %r12, %r7, %r17;
	st.local.v2.u32 	[%rd2], {%r18, %r1};
	st.local.v2.u32 	[%rd2+8], {%r2, %r4};
	st.local.v2.u32 	[%rd2+16], {%r7, %r13};
	st.local.v2.u32 	[%rd2+24], {%r14, %r15};
	st.local.u32 	[%rd2+32], %r17;
	mov.u64 	%rd3, $str;
	cvta.global.u64 	%rd4, %rd3;
	{ // callseq 0, 0
	.param .b64 param0;
	st.param.b64 	[param0], %rd4;
	.param .b64 param1;
	st.param.b64 	[param1], %rd1;
	.param .b32 retval0;
	call.uni (retval0), 
	vprintf, 
	(
	param0, 
	param1
	);
	ld.param.b32 	%r19, [retval0];
	} // callseq 0
	st.local.v2.u32 	[%rd2], {%r1, %r2};
	st.local.v2.u32 	[%rd2+8], {%r4, %r13};
	st.local.v2.u32 	[%rd2+16], {%r14, %r15};
	mov.u64 	%rd5, $str$1;
	cvta.global.u64 	%rd6, %rd5;
	{ // callseq 1, 0
	.param .b64 param0;
	st.param.b64 	[param0], %rd6;
	.param .b64 param1;
	st.param.b64 	[param1], %rd1;
	.param .b32 retval0;
	call.uni (retval0), 
	vprintf, 
	(
	param0, 
	param1
	);
	ld.param.b32 	%r21, [retval0];
	} // callseq 1
	ret;

}


// ===== COMPILED SASS (sm_100) =====

	.target	sm_100

	.elftype	@"ET_EXEC"


//--------------------- .note.nv.tkinfo           --------------------------
	.section	.note.nv.tkinfo,"",@"SHT_NOTE"
	.sectionflags	@"SHF_NOTE_NV_TKINFO"
	.tkinfo
        /*0018*/ 	.word	0x00000002
        /*0030*/ 	.string	""
        /*0030*/ 	.string	"ptxas"
        /*0030*/ 	.string	"Cuda compilation tools, release 13.0, V13.0.88"
        /*0030*/ 	.string	"Build cuda_13.0.r13.0/compiler.36424714_0"
        /*0030*/ 	.string	"-arch sm_100 -m 64 "



//--------------------- .note.nv.cuinfo           --------------------------
	.section	.note.nv.cuinfo,"",@"SHT_NOTE"
	.sectionflags	@"SHF_NOTE_NV_CUINFO"
        /*0018*/ 	.short	0x0002
        /*001a*/ 	.short	0x0064
        /*001c*/ 	.short	0x0082
	.zero		2


//--------------------- .nv.info                  --------------------------
	.section	.nv.info,"",@"SHT_CUDA_INFO"
	.align	4


	//----- nvinfo : EIATTR_REGCOUNT
	.align		4
        /*0000*/ 	.byte	0x04, 0x2f
        /*0002*/ 	.short	(.L_3 - .L_2)
	.align		4
.L_2:
        /*0004*/ 	.word	index@(_Z9printInfov)
        /*0008*/ 	.word	0x0000001f


	//----- nvinfo : EIATTR_FRAME_SIZE
	.align		4
.L_3:
        /*000c*/ 	.byte	0x04, 0x11
        /*000e*/ 	.short	(.L_5 - .L_4)
	.align		4
.L_4:
        /*0010*/ 	.word	index@(_Z9printInfov)
        /*0014*/ 	.word	0x00000028


	//----- nvinfo : EIATTR_MIN_STACK_SIZE
	.align		4
.L_5:
        /*0018*/ 	.byte	0x04, 0x12
        /*001a*/ 	.short	(.L_7 - .L_6)
	.align		4
.L_6:
        /*001c*/ 	.word	index@(_Z9printInfov)
        /*0020*/ 	.word	0x00000028
.L_7:


//--------------------- .nv.compat                --------------------------
	.section	.nv.compat,"",@"SHT_CUDA_COMPAT_INFO"
	.align	4
        /*0000*/ 	.byte	0x02, 0x09, 0x00, 0x00, 0x02, 0x02, 0x01, 0x00, 0x02, 0x05, 0x05, 0x00, 0x03, 0x07, 0x01, 0x01
        /*0010*/ 	.byte	0x02, 0x03, 0x00, 0x00, 0x02, 0x06, 0x01, 0x00, 0x04, 0x0b, 0x08, 0x00, 0x09, 0x00, 0x00, 0x00
        /*0020*/ 	.byte	0x00, 0x00, 0x00, 0x00


//--------------------- .nv.info._Z9printInfov    --------------------------
	.section	.nv.info._Z9printInfov,"",@"SHT_CUDA_INFO"
	.sectionflags	@""
	.align	4


	//----- nvinfo : EIATTR_CUDA_API_VERSION
	.align		4
        /*0000*/ 	.byte	0x04, 0x37
        /*0002*/ 	.short	(.L_9 - .L_8)
.L_8:
        /*0004*/ 	.word	0x00000082


	//----- nvinfo : EIATTR_SPARSE_MMA_MASK
	.align		4
.L_9:
        /*0008*/ 	.byte	0x03, 0x50
        /*000a*/ 	.short	0x0000


	//----- nvinfo : EIATTR_MAXREG_COUNT
	.align		4
        /*000c*/ 	.byte	0x03, 0x1b
        /*000e*/ 	.short	0x00ff


	//----- nvinfo : EIATTR_EXTERNS
	.align		4
        /*0010*/ 	.byte	0x04, 0x0f
        /*0012*/ 	.short	(.L_11 - .L_10)


	//   ....[0]....
	.align		4
.L_10:
        /*0014*/ 	.word	index@(vprintf)


	//----- nvinfo : EIATTR_MERCURY_ISA_VERSION
	.align		4
.L_11:
        /*0018*/ 	.byte	0x03, 0x5f
        /*001a*/ 	.short	0x0101


	//----- nvinfo : EIATTR_VRC_CTA_INIT_COUNT
	.align		4
        /*001c*/ 	.byte	0x02, 0x4a
	.zero		1
	.zero		1


	//----- nvinfo : EIATTR_SYSCALL_OFFSETS
	.align		4
        /*0020*/ 	.byte	0x04, 0x46
        /*0022*/ 	.short	(.L_13 - .L_12)


	//   ....[0]....
.L_12:
        /*0024*/ 	.word	0x00000250


	//   ....[1]....
        /*0028*/ 	.word	0x00000330


	//----- nvinfo : EIATTR_EXIT_INSTR_OFFSETS
	.align		4
.L_13:
        /*002c*/ 	.byte	0x04, 0x1c
        /*002e*/ 	.short	(.L_15 - .L_14)


	//   ....[0]....
.L_14:
        /*0030*/ 	.word	0x00000340


	//----- nvinfo : EIATTR_SW_WAR
	.align		4
.L_15:
        /*0034*/ 	.byte	0x04, 0x36
        /*0036*/ 	.short	(.L_17 - .L_16)
.L_16:
        /*0038*/ 	.word	0x00000008
.L_17:


//--------------------- .nv.callgraph             --------------------------
	.section	.nv.callgraph,"",@"SHT_CUDA_CALLGRAPH"
	.align	4
	.sectionentsize	8
	.align		4
        /*0000*/ 	.word	0x00000000
	.align		4
        /*0004*/ 	.word	0xffffffff
	.align		4
        /*0008*/ 	.word	index@(_Z9printInfov)
	.align		4
        /*000c*/ 	.word	index@(vprintf)
	.align		4
        /*0010*/ 	.word	0x00000000
	.align		4
        /*0014*/ 	.word	0xfffffffe
	.align		4
        /*0018*/ 	.word	0x00000000
	.align		4
        /*001c*/ 	.word	0xfffffffd
	.align		4
        /*0020*/ 	.word	0x00000000
	.align		4
        /*0024*/ 	.word	0xfffffffc


//--------------------- .nv.constant4             --------------------------
	.section	.nv.constant4,"a",@progbits
	.align	8
	.align		8
.nv.constant4:
        /*0000*/ 	.dword	vprintf
	.align		8
        /*0008*/ 	.dword	$str
	.align		8
        /*0010*/ 	.dword	$str$1


//--------------------- .text._Z9printInfov       --------------------------
	.section	.text._Z9printInfov,"ax",@progbits
	.align	128
        .global         _Z9printInfov
        .type           _Z9printInfov,@function
        .size           _Z9printInfov,(.L_x_3 - _Z9printInfov)
        .other          _Z9printInfov,@"STO_CUDA_ENTRY STV_DEFAULT"
_Z9printInfov:
.text._Z9printInfov:
[----:B------:R-:W0:Y:S01]  /*0000*/  LDC R1, c[0x0][0x37c] ;  /* 0x0000df00ff017b82 */ /* 0x000e220000000800 */
[----:B------:R-:W1:Y:S01]  /*0010*/  S2R R22, SR_CTAID.Y ;  /* 0x0000000000167919 */ /* 0x000e620000002600 */
[----:B------:R-:W2:Y:S01]  /*0020*/  LDCU UR6, c[0x0][0x2fc] ;  /* 0x00005f80ff0677ac */ /* 0x000ea20008000800 */
[----:B0-----:R-:W-:Y:S01]  /*0030*/  IADD3 R1, PT, PT, R1, -0x28, RZ ;  /* 0xffffffd801017810 */ /* 0x001fe20007ffe0ff */
[----:B------:R-:W1:Y:S01]  /*0040*/  S2R R23, SR_CTAID.Z ;  /* 0x0000000000177919 */ /* 0x000e620000002700 */
[----:B------:R-:W0:Y:S01]  /*0050*/  LDCU UR7, c[0x0][0x370] ;  /* 0x00006e00ff0777ac */ /* 0x000e220008000800 */
[----:B------:R-:W-:Y:S01]  /*0060*/  MOV R26, 0x0 ;  /* 0x00000000001a7802 */ /* 0x000fe20000000f00 */
[----:B------:R-:W3:Y:S01]  /*0070*/  S2R R18, SR_TID.Y ;  /* 0x0000000000127919 */ /* 0x000ee20000002200 */
[----:B------:R-:W1:Y:S02]  /*0080*/  LDCU UR8, c[0x0][0x374] ;  /* 0x00006e80ff0877ac */ /* 0x000e640008000800 */
[----:B------:R4:W5:Y:S01]  /*0090*/  LDC.64 R2, c[0x4][R26] ;  /* 0x010000001a027b82 */ /* 0x0009620000000a00 */
[----:B------:R-:W3:Y:S01]  /*00a0*/  S2R R19, SR_TID.Z ;  /* 0x0000000000137919 */ /* 0x000ee20000002300 */
[----:B------:R-:W2:Y:S01]  /*00b0*/  LDCU UR9, c[0x0][0x360] ;  /* 0x00006c00ff0977ac */ /* 0x000ea20008000800 */
[----:B------:R-:W0:Y:S01]  /*00c0*/  S2R R25, SR_CTAID.X ;  /* 0x0000000000197919 */ /* 0x000e220000002500 */
[----:B------:R-:W2:Y:S01]  /*00d0*/  LDCU UR10, c[0x0][0x364] ;  /* 0x00006c80ff0a77ac */ /* 0x000ea20008000800 */
[----:B------:R-:W4:Y:S01]  /*00e0*/  S2R R17, SR_TID.X ;  /* 0x0000000000117919 */ /* 0x000f220000002100 */
[----:B------:R-:W1:Y:S01]  /*00f0*/  LDCU UR5, c[0x0][0x368] ;  /* 0x00006d00ff0577ac */ /* 0x000e620008000800 */
[----:B--2---:R-:W-:Y:S01]  /*0100*/  UIMAD UR4, UR9, UR10, URZ ;  /* 0x0000000a090472a4 */ /* 0x004fe2000f8e02ff */
[----:B-1----:R-:W-:Y:S01]  /*0110*/  IMAD R16, R23, UR8, R22 ;  /* 0x0000000817107c24 */ /* 0x002fe2000f8e0216 */
[----:B------:R1:W-:Y:S02]  /*0120*/  STL.64 [R1+0x8], R22 ;  /* 0x0000081601007387 */ /* 0x0003e40000100a00 */
[----:B------:R-:W-:Y:S01]  /*0130*/  UIMAD UR4, UR4, UR5, URZ ;  /* 0x00000005040472a4 */ /* 0x000fe2000f8e02ff */
[----:B------:R-:W2:Y:S01]  /*0140*/  LDCU UR5, c[0x0][0x2f8] ;  /* 0x00005f00ff0577ac */ /* 0x000ea20008000800 */
[----:B---3--:R-:W-:Y:S01]  /*0150*/  IMAD R0, R19, UR10, R18 ;  /* 0x0000000a13007c24 */ /* 0x008fe2000f8e0212 */
[----:B------:R1:W-:Y:S01]  /*0160*/  STL.64 [R1+0x18], R18 ;  /* 0x0000181201007387 */ /* 0x0003e20000100a00 */
[----:B0-----:R-:W-:-:S02]  /*0170*/  IMAD R16, R16, UR7, R25 ;  /* 0x0000000710107c24 */ /* 0x001fc4000f8e0219 */
[----:B----4-:R-:W-:-:S03]  /*0180*/  IMAD R0, R0, UR9, R17 ;  /* 0x0000000900007c24 */ /* 0x010fc6000f8e0211 */
[----:B------:R1:W-:Y:S01]  /*0190*/  STL.64 [R1+0x10], R16 ;  /* 0x0000101001007387 */ /* 0x0003e20000100a00 */
[----:B------:R-:W0:Y:S01]  /*01a0*/  LDCU.64 UR8, c[0x4][0x8] ;  /* 0x01000100ff0877ac */ /* 0x000e220008000a00 */
[----:B------:R-:W-:Y:S02]  /*01b0*/  IMAD R24, R16, UR4, R0 ;  /* 0x0000000410187c24 */ /* 0x000fe4000f8e0200 */
[----:B------:R1:W-:Y:S01]  /*01c0*/  STL [R1+0x20], R0 ;  /* 0x0000200001007387 */ /* 0x0003e20000100800 */
[----:B--2---:R-:W-:-:S03]  /*01d0*/  IADD3 R28, P0, PT, R1, UR5, RZ ;  /* 0x00000005011c7c10 */ /* 0x004fc6000ff1e0ff */
[----:B------:R1:W-:Y:S01]  /*01e0*/  STL.64 [R1], R24 ;  /* 0x0000001801007387 */ /* 0x0003e20000100a00 */
[----:B------:R-:W-:Y:S01]  /*01f0*/  IADD3.X R27, PT, PT, RZ, UR6, RZ, P0, !PT ;  /* 0x00000006ff1b7c10 */ /* 0x000fe200087fe4ff */
[----:B------:R-:W-:-:S03]  /*0200*/  IMAD.MOV.U32 R6, RZ, RZ, R28 ;  /* 0x000000ffff067224 */ /* 0x000fc600078e001c */
[----:B------:R-:W-:Y:S01]  /*0210*/  MOV R7, R27 ;  /* 0x0000001b00077202 */ /* 0x000fe20000000f00 */
[----:B0-----:R-:W-:Y:S01]  /*0220*/  IMAD.U32 R4, RZ, RZ, UR8 ;  /* 0x00000008ff047e24 */ /* 0x001fe2000f8e00ff */
[----:B-----5:R-:W-:-:S07]  /*0230*/  MOV R5, UR9 ;  /* 0x0000000900057c02 */ /* 0x020fce0008000f00 */
[----:B------:R-:W-:-:S07]  /*0240*/  LEPC R20, `(.L_x_0) ;  /* 0x000000001014794e */ /* 0x000fce0000000000 */
[----:B-1----:R-:W-:Y:S05]  /*0250*/  CALL.ABS.NOINC R2 ;  /* 0x0000000002007343 */ /* 0x002fea0003c00000 */
.L_x_0:
[----:B------:R-:W-:Y:S01]  /*0260*/  IMAD.MOV.U32 R8, RZ, RZ, R25 ;  /* 0x000000ffff087224 */ /* 0x000fe200078e0019 */
[----:B------:R-:W-:Y:S01]  /*0270*/  MOV R9, R22 ;  /* 0x0000001600097202 */ /* 0x000fe20000000f00 */
[----:B------:R-:W-:Y:S01]  /*0280*/  IMAD.MOV.U32 R16, RZ, RZ, R23 ;  /* 0x000000ffff107224 */ /* 0x000fe200078e0017 */
[----:B------:R0:W-:Y:S01]  /*0290*/  STL.64 [R1+0x10], R18 ;  /* 0x0000101201007387 */ /* 0x0001e20000100a00 */
[----:B------:R0:W1:Y:S01]  /*02a0*/  LDC.64 R2, c[0x4][R26] ;  /* 0x010000001a027b82 */ /* 0x0000620000000a00 */
[----:B------:R-:W2:Y:S01]  /*02b0*/  LDCU.64 UR4, c[0x4][0x10] ;  /* 0x01000200ff0477ac */ /* 0x000ea20008000a00 */
[----:B------:R-:W-:Y:S01]  /*02c0*/  MOV R6, R28 ;  /* 0x0000001c00067202 */ /* 0x000fe20000000f00 */
[----:B------:R0:W-:Y:S01]  /*02d0*/  STL.64 [R1], R8 ;  /* 0x0000000801007387 */ /* 0x0001e20000100a00 */
[----:B------:R-:W-:-:S03]  /*02e0*/  IMAD.MOV.U32 R7, RZ, RZ, R27 ;  /* 0x000000ffff077224 */ /* 0x000fc600078e001b */
[----:B------:R0:W-:Y:S01]  /*02f0*/  STL.64 [R1+0x8], R16 ;  /* 0x0000081001007387 */ /* 0x0001e20000100a00 */
[----:B--2---:R-:W-:Y:S01]  /*0300*/  MOV R4, UR4 ;  /* 0x0000000400047c02 */ /* 0x004fe20008000f00 */
[----:B0-----:R-:W-:-:S07]  /*0310*/  IMAD.U32 R5, RZ, RZ, UR5 ;  /* 0x00000005ff057e24 */ /* 0x001fce000f8e00ff */
[----:B------:R-:W-:-:S07]  /*0320*/  LEPC R20, `(.L_x_1) ;  /* 0x000000001014794e */ /* 0x000fce0000000000 */
[----:B-1----:R-:W-:Y:S05]  /*0330*/  CALL.ABS.NOINC R2 ;  /* 0x0000000002007343 */ /* 0x002fea0003c00000 */
.L_x_1:
[----:B------:R-:W-:Y:S05]  /*0340*/  EXIT ;  /* 0x000000000000794d */ /* 0x000fea0003800000 */
.L_x_2:
[----:B------:R-:W-:-:S00]  /*0350*/  BRA `(.L_x_2) ;  /* 0xfffffffc00fc7947 */ /* 0x000fc0000383ffff */
[----:B------:R-:W-:-:S00]  /*0360*/  NOP ;  /* 0x0000000000007918 */ /* 0x000fc00000000000 */
        /* <DEDUP_REMOVED lines=9> */
.L_x_3:


//--------------------- .nv.global.init           --------------------------
	.section	.nv.global.init,"aw",@progbits
.nv.global.init:
	.type		$str,@object
	.size		$str,($str$1 - $str)
$str:
        /*0000*/ 	.byte	0x25, 0x30, 0x34, 0x64, 0x20, 0x7c, 0x20, 0x42, 0x6c, 0x6f, 0x63, 0x6b, 0x28, 0x25, 0x64, 0x20
        /*0010*/ 	.byte	0x25, 0x64, 0x20, 0x25, 0x64, 0x29, 0x20, 0x3d, 0x20, 0x25, 0x33, 0x64, 0x20, 0x7c, 0x20, 0x54
        /*0020*/ 	.byte	0x68, 0x72, 0x65, 0x61, 0x64, 0x28, 0x25, 0x64, 0x20, 0x25, 0x64, 0x20, 0x25, 0x64, 0x29, 0x20
        /*0030*/ 	.byte	0x3d, 0x20, 0x25, 0x33, 0x64, 0x0a, 0x00
	.type		$str$1,@object
	.size		$str$1,(.L_1 - $str$1)
$str$1:
        /*0037*/ 	.byte	0x62, 0x6c, 0x6f, 0x63, 0x6b, 0x49, 0x64, 0x78, 0x2e, 0x78, 0x3a, 0x20, 0x25, 0x64, 0x2c, 0x20
        /*0047*/ 	.byte	0x62, 0x6c, 0x6f, 0x63, 0x6b, 0x49, 0x64, 0x78, 0x2e, 0x79, 0x3a, 0x20, 0x25, 0x64, 0x2c, 0x20
        /*0057*/ 	.byte	0x62, 0x6c, 0x6f, 0x63, 0x6b, 0x49, 0x64, 0x78, 0x2e, 0x7a, 0x3a, 0x20, 0x25, 0x64, 0x2c, 0x20
        /*0067*/ 	.byte	0x74, 0x68, 0x72, 0x65, 0x61, 0x64, 0x49, 0x64, 0x78, 0x2e, 0x78, 0x3a, 0x20, 0x25, 0x64, 0x2c
        /*0077*/ 	.byte	0x20, 0x74, 0x68, 0x72, 0x65, 0x61, 0x64, 0x49, 0x64, 0x78, 0x2e, 0x79, 0x3a, 0x20, 0x25, 0x64
        /*0087*/ 	.byte	0x2c, 0x20, 0x74, 0x68, 0x72, 0x65, 0x61, 0x64, 0x49, 0x64, 0x78, 0x2e, 0x7a, 0x3a, 0x20, 0x25
        /*0097*/ 	.byte	0x64, 0x0a, 0x00
.L_1:


//--------------------- .nv.shared.reserved.0     --------------------------
	.section	.nv.shared.reserved.0,"aw",@nobits
	.weak		__nv_reservedSMEM_offset_0_alias
	.size		__nv_reservedSMEM_offset_0_alias, 0, 64
	.other		__nv_reservedSMEM_offset_0_alias,@"STO_CUDA_RESERVED_SHARED STV_DEFAULT"
__nv_reservedSMEM_offset_0_alias:
	.zero		0
	.zero		64


//--------------------- .nv.constant0._Z9printInfov --------------------------
	.section	.nv.constant0._Z9printInfov,"a",@progbits
	.sectionflags	@""
	.align	4
.nv.constant0._Z9printInfov:
	.zero		896


//--------------------- SYMBOLS --------------------------

	.type		.nv.reservedSmem.offset0,@object
	.size		.nv.reservedSmem.offset0,0x4
	.type		vprintf,@function
